//
// Generated by NVIDIA NVVM Compiler
//
// Compiler Build ID: CL-36424714
// Cuda compilation tools, release 13.0, V13.0.88
// Based on NVVM 20.0.0
//

.version 9.0
.target sm_100
.address_size 64

	// .globl	_Z8multiplyiPiS_S_i

.visible .entry _Z8multiplyiPiS_S_i(
	.param .u32 _Z8multiplyiPiS_S_i_param_0,
	.param .u64 .ptr .align 1 _Z8multiplyiPiS_S_i_param_1,
	.param .u64 .ptr .align 1 _Z8multiplyiPiS_S_i_param_2,
	.param .u64 .ptr .align 1 _Z8multiplyiPiS_S_i_param_3,
	.param .u32 _Z8multiplyiPiS_S_i_param_4
)
{
	.reg .pred 	%p<2>;
	.reg .b32 	%r<10>;
	.reg .b64 	%rd<11>;

	ld.param.u32 	%r1, [_Z8multiplyiPiS_S_i_param_0];
	ld.param.u64 	%rd1, [_Z8multiplyiPiS_S_i_param_1];
	ld.param.u64 	%rd2, [_Z8multiplyiPiS_S_i_param_2];
	ld.param.u64 	%rd3, [_Z8multiplyiPiS_S_i_param_3];
	ld.param.u32 	%r2, [_Z8multiplyiPiS_S_i_param_4];
	setp.gt.s32 	%p1, %r2, 31;
	@%p1 bra 	$L__BB0_2;
	cvta.to.global.u64 	%rd4, %rd1;
	cvta.to.global.u64 	%rd5, %rd2;
	cvta.to.global.u64 	%rd6, %rd3;
	mov.u32 	%r3, %ctaid.x;
	mov.u32 	%r4, %ntid.x;
	mov.u32 	%r5, %tid.x;
	mad.lo.s32 	%r6, %r4, %r3, %r5;
	mul.wide.s32 	%rd7, %r6, 4;
	add.s64 	%rd8, %rd4, %rd7;
	ld.global.u32 	%r7, [%rd8];
	add.s64 	%rd9, %rd5, %rd7;
	ld.global.u32 	%r8, [%rd9];
	mad.lo.s32 	%r9, %r7, %r1, %r8;
	add.s64 	%rd10, %rd6, %rd7;
	st.global.u32 	[%rd10], %r9;
$L__BB0_2:
	ret;

}


// ===== COMPILED SASS (sm_100) =====

	.target	sm_100

	.elftype	@"ET_EXEC"


//--------------------- .note.nv.tkinfo           --------------------------
	.section	.note.nv.tkinfo,"",@"SHT_NOTE"
	.sectionflags	@"SHF_NOTE_NV_TKINFO"
	.tkinfo
        /*0018*/ 	.word	0x00000002
        /*0030*/ 	.string	""
        /*0030*/ 	.string	"ptxas"
        /*0030*/ 	.string	"Cuda compilation tools, release 13.0, V13.0.88"
        /*0030*/ 	.string	"Build cuda_13.0.r13.0/compiler.36424714_0"
        /*0030*/ 	.string	"-arch sm_100 -m 64 "



//--------------------- .note.nv.cuinfo           --------------------------
	.section	.note.nv.cuinfo,"",@"SHT_NOTE"
	.sectionflags	@"SHF_NOTE_NV_CUINFO"
        /*0018*/ 	.short	0x0002
        /*001a*/ 	.short	0x0064
        /*001c*/ 	.short	0x0082
	.zero		2


//--------------------- .nv.info                  --------------------------
	.section	.nv.info,"",@"SHT_CUDA_INFO"
	.align	4


	//----- nvinfo : EIATTR_REGCOUNT
	.align		4
        /*0000*/ 	.byte	0x04, 0x2f
        /*0002*/ 	.short	(.L_1 - .L_0)
	.align		4
.L_0:
        /*0004*/ 	.word	index@(_Z8multiplyiPiS_S_i)
        /*0008*/ 	.word	0x0000000c


	//----- nvinfo : EIATTR_FRAME_SIZE
	.align		4
.L_1:
        /*000c*/ 	.byte	0x04, 0x11
        /*000e*/ 	.short	(.L_3 - .L_2)
	.align		4
.L_2:
        /*0010*/ 	.word	index@(_Z8multiplyiPiS_S_i)
        /*0014*/ 	.word	0x00000000


	//----- nvinfo : EIATTR_MIN_STACK_SIZE
	.align		4
.L_3:
        /*0018*/ 	.byte	0x04, 0x12
        /*001a*/ 	.short	(.L_5 - .L_4)
	.align		4
.L_4:
        /*001c*/ 	.word	index@(_Z8multiplyiPiS_S_i)
        /*0020*/ 	.word	0x00000000
.L_5:


//--------------------- .nv.compat                --------------------------
	.section	.nv.compat,"",@"SHT_CUDA_COMPAT_INFO"
	.align	4
        /*0000*/ 	.byte	0x02, 0x09, 0x00, 0x00, 0x02, 0x02, 0x01, 0x00, 0x02, 0x05, 0x05, 0x00, 0x03, 0x07, 0x01, 0x01
        /*0010*/ 	.byte	0x02, 0x03, 0x00, 0x00, 0x02, 0x06, 0x01, 0x00, 0x04, 0x0b, 0x08, 0x00, 0x09, 0x00, 0x00, 0x00
        /*0020*/ 	.byte	0x00, 0x00, 0x00, 0x00


//--------------------- .nv.info._Z8multiplyiPiS_S_i --------------------------
	.section	.nv.info._Z8multiplyiPiS_S_i,"",@"SHT_CUDA_INFO"
	.sectionflags	@""
	.align	4


	//----- nvinfo : EIATTR_CUDA_API_VERSION
	.align		4
        /*0000*/ 	.byte	0x04, 0x37
        /*0002*/ 	.short	(.L_7 - .L_6)
.L_6:
        /*0004*/ 	.word	0x00000082


	//----- nvinfo : EIATTR_KPARAM_INFO
	.align		4
.L_7:
        /*0008*/ 	.byte	0x04, 0x17
        /*000a*/ 	.short	(.L_9 - .L_8)
.L_8:
        /*000c*/ 	.word	0x00000000
        /*0010*/ 	.short	0x0004
        /*0012*/ 	.short	0x0020
        /*0014*/ 	.byte	0x00, 0xf0, 0x11, 0x00


	//----- nvinfo : EIATTR_KPARAM_INFO
	.align		4
.L_9:
        /*0018*/ 	.byte	0x04, 0x17
        /*001a*/ 	.short	(.L_11 - .L_10)
.L_10:
        /*001c*/ 	.word	0x00000000
        /*0020*/ 	.short	0x0003
        /*0022*/ 	.short	0x0018
        /*0024*/ 	.byte	0x00, 0xf5, 0x21, 0x00


	//----- nvinfo : EIATTR_KPARAM_INFO
	.align		4
.L_11:
        /*0028*/ 	.byte	0x04, 0x17
        /*002a*/ 	.short	(.L_13 - .L_12)
.L_12:
        /*002c*/ 	.word	0x00000000
        /*0030*/ 	.short	0x0002
        /*0032*/ 	.short	0x0010
        /*0034*/ 	.byte	0x00, 0xf5, 0x21, 0x00


	//----- nvinfo : EIATTR_KPARAM_INFO
	.align		4
.L_13:
        /*0038*/ 	.byte	0x04, 0x17
        /*003a*/ 	.short	(.L_15 - .L_14)
.L_14:
        /*003c*/ 	.word	0x00000000
        /*0040*/ 	.short	0x0001
        /*0042*/ 	.short	0x0008
        /*0044*/ 	.byte	0x00, 0xf5, 0x21, 0x00


	//----- nvinfo : EIATTR_KPARAM_INFO
	.align		4
.L_15:
        /*0048*/ 	.byte	0x04, 0x17
        /*004a*/ 	.short	(.L_17 - .L_16)
.L_16:
        /*004c*/ 	.word	0x00000000
        /*0050*/ 	.short	0x0000
        /*0052*/ 	.short	0x0000
        /*0054*/ 	.byte	0x00, 0xf0, 0x11, 0x00


	//----- nvinfo : EIATTR_SPARSE_MMA_MASK
	.align		4
.L_17:
        /*0058*/ 	.byte	0x03, 0x50
        /*005a*/ 	.short	0x0000


	//----- nvinfo : EIATTR_MAXREG_COUNT
	.align		4
        /*005c*/ 	.byte	0x03, 0x1b
        /*005e*/ 	.short	0x00ff


	//----- nvinfo : EIATTR_MERCURY_ISA_VERSION
	.align		4
        /*0060*/ 	.byte	0x03, 0x5f
        /*0062*/ 	.short	0x0101


	//----- nvinfo : EIATTR_VRC_CTA_INIT_COUNT
	.align		4
        /*0064*/ 	.byte	0x02, 0x4a
	.zero		1
	.zero		1


	//----- nvinfo : EIATTR_EXIT_INSTR_OFFSETS
	.align		4
        /*0068*/ 	.byte	0x04, 0x1c
        /*006a*/ 	.short	(.L_19 - .L_18)


	//   ....[0]....
.L_18:
        /*006c*/ 	.word	0x00000030


	//   ....[1]....
        /*0070*/ 	.word	0x00000140


	//----- nvinfo : EIATTR_CBANK_PARAM_SIZE
	.align		4
.L_19:
        /*0074*/ 	.byte	0x03, 0x19
        /*0076*/ 	.short	0x0024


	//----- nvinfo : EIATTR_PARAM_CBANK
	.align		4
        /*0078*/ 	.byte	0x04, 0x0a
        /*007a*/ 	.short	(.L_21 - .L_20)
	.align		4
.L_20:
        /*007c*/ 	.word	index@(.nv.constant0._Z8multiplyiPiS_S_i)
        /*0080*/ 	.short	0x0380
        /*0082*/ 	.short	0x0024


	//----- nvinfo : EIATTR_SW_WAR
	.align		4
.L_21:
        /*0084*/ 	.byte	0x04, 0x36
        /*0086*/ 	.short	(.L_23 - .L_22)
.L_22:
        /*0088*/ 	.word	0x00000008
.L_23:


//--------------------- .nv.callgraph             --------------------------
	.section	.nv.callgraph,"",@"SHT_CUDA_CALLGRAPH"
	.align	4
	.sectionentsize	8
	.align		4
        /*0000*/ 	.word	0x00000000
	.align		4
        /*0004*/ 	.word	0xffffffff
	.align		4
        /*0008*/ 	.word	0x00000000
	.align		4
        /*000c*/ 	.word	0xfffffffe
	.align		4
        /*0010*/ 	.word	0x00000000
	.align		4
        /*0014*/ 	.word	0xfffffffd
	.align		4
        /*0018*/ 	.word	0x00000000
	.align		4
        /*001c*/ 	.word	0xfffffffc


//--------------------- .text._Z8multiplyiPiS_S_i --------------------------
	.section	.text._Z8multiplyiPiS_S_i,"ax",@progbits
	.align	128
        .global         _Z8multiplyiPiS_S_i
        .type           _Z8multiplyiPiS_S_i,@function
        .size           _Z8multiplyiPiS_S_i,(.L_x_1 - _Z8multiplyiPiS_S_i)
        .other          _Z8multiplyiPiS_S_i,@"STO_CUDA_ENTRY STV_DEFAULT"
_Z8multiplyiPiS_S_i:
.text._Z8multiplyiPiS_S_i:
[----:B------:R-:W-:Y:S08]  /*0000*/  LDC R1, c[0x0][0x37c] ;  /* 0x0000df00ff017b82 */ /* 0x000ff00000000800 */
[----:B------:R-:W0:Y:S02]  /*0010*/  LDC R0, c[0x0][0x3a0] ;  /* 0x0000e800ff007b82 */ /* 0x000e240000000800 */
[----:B0-----:R-:W-:-:S13]  /*0020*/  ISETP.GT.AND P0, PT, R0, 0x1f, PT ;  /* 0x0000001f0000780c */ /* 0x001fda0003f04270 */
[----:B------:R-:W-:Y:S05]  /*0030*/  @P0 EXIT ;  /* 0x000000000000094d */ /* 0x000fea0003800000 */
[----:B------:R-:W0:Y:S01]  /*0040*/  S2R R0, SR_TID.X ;  /* 0x0000000000007919 */ /* 0x000e220000002100 */
[----:B------:R-:W0:Y:S01]  /*0050*/  S2UR UR6, SR_CTAID.X ;  /* 0x00000000000679c3 */ /* 0x000e220000002500 */
[----:B------:R-:W1:Y:S07]  /*0060*/  LDCU.64 UR4, c[0x0][0x358] ;  /* 0x00006b00ff0477ac */ /* 0x000e6e0008000a00 */
[----:B------:R-:W0:Y:S08]  /*0070*/  LDC R9, c[0x0][0x360] ;  /* 0x0000d800ff097b82 */ /* 0x000e300000000800 */
[----:B------:R-:W2:Y:S08]  /*0080*/  LDC.64 R2, c[0x0][0x388] ;  /* 0x0000e200ff027b82 */ /* 0x000eb00000000a00 */
[----:B------:R-:W3:Y:S01]  /*0090*/  LDC.64 R4, c[0x0][0x390] ;  /* 0x0000e400ff047b82 */ /* 0x000ee20000000a00 */
[----:B0-----:R-:W-:-:S07]  /*00a0*/  IMAD R9, R9, UR6, R0 ;  /* 0x0000000609097c24 */ /* 0x001fce000f8e0200 */
[----:B------:R-:W0:Y:S01]  /*00b0*/  LDC.64 R6, c[0x0][0x398] ;  /* 0x0000e600ff067b82 */ /* 0x000e220000000a00 */
[----:B------:R-:W4:Y:S01]  /*00c0*/  LDCU UR6, c[0x0][0x380] ;  /* 0x00007000ff0677ac */ /* 0x000f220008000800 */
[----:B--2---:R-:W-:-:S06]  /*00d0*/  IMAD.WIDE R2, R9, 0x4, R2 ;  /* 0x0000000409027825 */ /* 0x004fcc00078e0202 */
[----:B-1----:R-:W4:Y:S01]  /*00e0*/  LDG.E R2, desc[UR4][R2.64] ;  /* 0x0000000402027981 */ /* 0x002f22000c1e1900 */
[----:B---3--:R-:W-:-:S06]  /*00f0*/  IMAD.WIDE R4, R9, 0x4, R4 ;  /* 0x0000000409047825 */ /* 0x008fcc00078e0204 */
[----:B------:R-:W4:Y:S01]  /*0100*/  LDG.E R5, desc[UR4][R4.64] ;  /* 0x0000000404057981 */ /* 0x000f22000c1e1900 */
[----:B0-----:R-:W-:-:S04]  /*0110*/  IMAD.WIDE R6, R9, 0x4, R6 ;  /* 0x0000000409067825 */ /* 0x001fc800078e0206 */
[----:B----4-:R-:W-:-:S05]  /*0120*/  IMAD R9, R2, UR6, R5 ;  /* 0x0000000602097c24 */ /* 0x010fca000f8e0205 */
[----:B------:R-:W-:Y:S01]  /*0130*/  STG.E desc[UR4][R6.64], R9 ;  /* 0x0000000906007986 */ /* 0x000fe2000c101904 */
[----:B------:R-:W-:Y:S05]  /*0140*/  EXIT ;  /* 0x000000000000794d */ /* 0x000fea0003800000 */
.L_x_0:
[----:B------:R-:W-:-:S00]  /*0150*/  BRA `(.L_x_0) ;  /* 0xfffffffc00fc7947 */ /* 0x000fc0000383ffff */
[----:B------:R-:W-:-:S00]  /*0160*/  NOP ;  /* 0x0000000000007918 */ /* 0x000fc00000000000 */
        /* <DEDUP_REMOVED lines=9> */
.L_x_1:


//--------------------- .nv.shared.reserved.0     --------------------------
	.section	.nv.shared.reserved.0,"aw",@nobits
	.weak		__nv_reservedSMEM_offset_0_alias
	.size		__nv_reservedSMEM_offset_0_alias, 0, 64
	.other		__nv_reservedSMEM_offset_0_alias,@"STO_CUDA_RESERVED_SHARED STV_DEFAULT"
__nv_reservedSMEM_offset_0_alias:
	.zero		0
	.zero		64


//--------------------- .nv.constant0._Z8multiplyiPiS_S_i --------------------------
	.section	.nv.constant0._Z8multiplyiPiS_S_i,"a",@progbits
	.sectionflags	@""
	.align	4
.nv.constant0._Z8multiplyiPiS_S_i:
	.zero		932


//--------------------- SYMBOLS --------------------------

	.type		.nv.reservedSmem.offset0,@object
	.size		.nv.reservedSmem.offset0,0x4
